//
// Generated by NVIDIA NVVM Compiler
//
// Compiler Build ID: CL-36424714
// Cuda compilation tools, release 13.0, V13.0.88
// Based on NVVM 20.0.0
//

.version 9.0
.target sm_100
.address_size 64

	// .globl	_Z21memory_hierarchy_demoPiS_i
// _ZZ21memory_hierarchy_demoPiS_iE11shared_data has been demoted
// _ZZ18bank_conflict_demoPiiE11shared_data has been demoted

.visible .entry _Z21memory_hierarchy_demoPiS_i(
	.param .u64 .ptr .align 1 _Z21memory_hierarchy_demoPiS_i_param_0,
	.param .u64 .ptr .align 1 _Z21memory_hierarchy_demoPiS_i_param_1,
	.param .u32 _Z21memory_hierarchy_demoPiS_i_param_2
)
{
	.reg .pred 	%p<10>;
	.reg .b32 	%r<131>;
	.reg .b64 	%rd<9>;
	// demoted variable
	.shared .align 4 .b8 _ZZ21memory_hierarchy_demoPiS_iE11shared_data[1024];
	ld.param.u64 	%rd1, [_Z21memory_hierarchy_demoPiS_i_param_0];
	ld.param.u64 	%rd2, [_Z21memory_hierarchy_demoPiS_i_param_1];
	ld.param.u32 	%r37, [_Z21memory_hierarchy_demoPiS_i_param_2];
	mov.u32 	%r38, %ctaid.x;
	mov.u32 	%r1, %ntid.x;
	mov.u32 	%r2, %tid.x;
	mad.lo.s32 	%r3, %r38, %r1, %r2;
	setp.ge.s32 	%p1, %r3, %r37;
	@%p1 bra 	$L__BB0_14;
	cvta.to.global.u64 	%rd3, %rd1;
	mul.wide.s32 	%rd4, %r3, 4;
	add.s64 	%rd5, %rd3, %rd4;
	ld.global.u32 	%r41, [%rd5];
	shl.b32 	%r42, %r2, 2;
	mov.u32 	%r43, _ZZ21memory_hierarchy_demoPiS_iE11shared_data;
	add.s32 	%r44, %r43, %r42;
	st.shared.u32 	[%r44], %r41;
	bar.sync 	0;
	and.b32  	%r4, %r1, 15;
	setp.lt.u32 	%p2, %r1, 16;
	mov.b32 	%r122, 0;
	mov.u32 	%r130, %r122;
	@%p2 bra 	$L__BB0_4;
	and.b32  	%r122, %r1, 2032;
	add.s32 	%r115, %r43, 32;
	and.b32  	%r48, %r1, -16;
	neg.s32 	%r116, %r48;
	mov.b32 	%r130, 0;
$L__BB0_3:
	.pragma "nounroll";
	ld.shared.u32 	%r49, [%r115+-32];
	add.s32 	%r50, %r49, %r130;
	ld.shared.u32 	%r51, [%r115+-28];
	add.s32 	%r52, %r51, %r50;
	ld.shared.u32 	%r53, [%r115+-24];
	add.s32 	%r54, %r53, %r52;
	ld.shared.u32 	%r55, [%r115+-20];
	add.s32 	%r56, %r55, %r54;
	ld.shared.u32 	%r57, [%r115+-16];
	add.s32 	%r58, %r57, %r56;
	ld.shared.u32 	%r59, [%r115+-12];
	add.s32 	%r60, %r59, %r58;
	ld.shared.u32 	%r61, [%r115+-8];
	add.s32 	%r62, %r61, %r60;
	ld.shared.u32 	%r63, [%r115+-4];
	add.s32 	%r64, %r63, %r62;
	ld.shared.u32 	%r65, [%r115];
	add.s32 	%r66, %r65, %r64;
	ld.shared.u32 	%r67, [%r115+4];
	add.s32 	%r68, %r67, %r66;
	ld.shared.u32 	%r69, [%r115+8];
	add.s32 	%r70, %r69, %r68;
	ld.shared.u32 	%r71, [%r115+12];
	add.s32 	%r72, %r71, %r70;
	ld.shared.u32 	%r73, [%r115+16];
	add.s32 	%r74, %r73, %r72;
	ld.shared.u32 	%r75, [%r115+20];
	add.s32 	%r76, %r75, %r74;
	ld.shared.u32 	%r77, [%r115+24];
	add.s32 	%r78, %r77, %r76;
	ld.shared.u32 	%r79, [%r115+28];
	add.s32 	%r130, %r79, %r78;
	add.s32 	%r116, %r116, 16;
	add.s32 	%r115, %r115, 64;
	setp.ne.s32 	%p3, %r116, 0;
	@%p3 bra 	$L__BB0_3;
$L__BB0_4:
	setp.eq.s32 	%p4, %r4, 0;
	@%p4 bra 	$L__BB0_13;
	and.b32  	%r16, %r1, 7;
	setp.lt.u32 	%p5, %r4, 8;
	@%p5 bra 	$L__BB0_7;
	shl.b32 	%r81, %r122, 2;
	add.s32 	%r83, %r43, %r81;
	ld.shared.u32 	%r84, [%r83];
	add.s32 	%r85, %r84, %r130;
	ld.shared.u32 	%r86, [%r83+4];
	add.s32 	%r87, %r86, %r85;
	ld.shared.u32 	%r88, [%r83+8];
	add.s32 	%r89, %r88, %r87;
	ld.shared.u32 	%r90, [%r83+12];
	add.s32 	%r91, %r90, %r89;
	ld.shared.u32 	%r92, [%r83+16];
	add.s32 	%r93, %r92, %r91;
	ld.shared.u32 	%r94, [%r83+20];
	add.s32 	%r95, %r94, %r93;
	ld.shared.u32 	%r96, [%r83+24];
	add.s32 	%r97, %r96, %r95;
	ld.shared.u32 	%r98, [%r83+28];
	add.s32 	%r130, %r98, %r97;
	add.s32 	%r122, %r122, 8;
$L__BB0_7:
	setp.eq.s32 	%p6, %r16, 0;
	@%p6 bra 	$L__BB0_13;
	and.b32  	%r22, %r1, 3;
	setp.lt.u32 	%p7, %r16, 4;
	@%p7 bra 	$L__BB0_10;
	shl.b32 	%r100, %r122, 2;
	add.s32 	%r102, %r43, %r100;
	ld.shared.u32 	%r103, [%r102];
	add.s32 	%r104, %r103, %r130;
	ld.shared.u32 	%r105, [%r102+4];
	add.s32 	%r106, %r105, %r104;
	ld.shared.u32 	%r107, [%r102+8];
	add.s32 	%r108, %r107, %r106;
	ld.shared.u32 	%r109, [%r102+12];
	add.s32 	%r130, %r109, %r108;
	add.s32 	%r122, %r122, 4;
$L__BB0_10:
	setp.eq.s32 	%p8, %r22, 0;
	@%p8 bra 	$L__BB0_13;
	shl.b32 	%r110, %r122, 2;
	add.s32 	%r128, %r43, %r110;
	neg.s32 	%r127, %r22;
$L__BB0_12:
	.pragma "nounroll";
	ld.shared.u32 	%r112, [%r128];
	add.s32 	%r130, %r112, %r130;
	add.s32 	%r128, %r128, 4;
	add.s32 	%r127, %r127, 1;
	setp.ne.s32 	%p9, %r127, 0;
	@%p9 bra 	$L__BB0_12;
$L__BB0_13:
	shl.b32 	%r113, %r3, 1;
	add.s32 	%r114, %r130, %r113;
	bar.sync 	0;
	cvta.to.global.u64 	%rd6, %rd2;
	add.s64 	%rd8, %rd6, %rd4;
	st.global.u32 	[%rd8], %r114;
$L__BB0_14:
	ret;

}
	// .globl	_Z23uncoalesced_access_demoPii
.visible .entry _Z23uncoalesced_access_demoPii(
	.param .u64 .ptr .align 1 _Z23uncoalesced_access_demoPii_param_0,
	.param .u32 _Z23uncoalesced_access_demoPii_param_1
)
{
	.reg .pred 	%p<2>;
	.reg .b32 	%r<10>;
	.reg .b64 	%rd<5>;

	ld.param.u64 	%rd1, [_Z23uncoalesced_access_demoPii_param_0];
	ld.param.u32 	%r2, [_Z23uncoalesced_access_demoPii_param_1];
	mov.u32 	%r3, %ctaid.x;
	mov.u32 	%r4, %ntid.x;
	mov.u32 	%r5, %tid.x;
	mad.lo.s32 	%r1, %r3, %r4, %r5;
	shr.u32 	%r6, %r2, 31;
	add.s32 	%r7, %r2, %r6;
	shr.s32 	%r8, %r7, 1;
	setp.ge.s32 	%p1, %r1, %r8;
	@%p1 bra 	$L__BB1_2;
	cvta.to.global.u64 	%rd2, %rd1;
	shl.b32 	%r9, %r1, 1;
	mul.wide.s32 	%rd3, %r9, 4;
	add.s64 	%rd4, %rd2, %rd3;
	st.global.u32 	[%rd4], %r1;
$L__BB1_2:
	ret;

}
	// .globl	_Z18bank_conflict_demoPii
.visible .entry _Z18bank_conflict_demoPii(
	.param .u64 .ptr .align 1 _Z18bank_conflict_demoPii_param_0,
	.param .u32 _Z18bank_conflict_demoPii_param_1
)
{
	.reg .pred 	%p<2>;
	.reg .b16 	%rs<5>;
	.reg .b32 	%r<12>;
	.reg .b64 	%rd<5>;
	// demoted variable
	.shared .align 4 .b8 _ZZ18bank_conflict_demoPiiE11shared_data[1024];
	ld.param.u64 	%rd1, [_Z18bank_conflict_demoPii_param_0];
	ld.param.u32 	%r4, [_Z18bank_conflict_demoPii_param_1];
	mov.u32 	%r5, %ctaid.x;
	mov.u32 	%r1, %ntid.x;
	mov.u32 	%r2, %tid.x;
	mad.lo.s32 	%r3, %r5, %r1, %r2;
	setp.ge.s32 	%p1, %r3, %r4;
	@%p1 bra 	$L__BB2_2;
	cvta.to.global.u64 	%rd2, %rd1;
	shl.b32 	%r6, %r2, 2;
	mov.u32 	%r7, _ZZ18bank_conflict_demoPiiE11shared_data;
	add.s32 	%r8, %r7, %r6;
	st.shared.u32 	[%r8], %r3;
	bar.sync 	0;
	cvt.u16.u32 	%rs1, %r2;
	shl.b16 	%rs2, %rs1, 1;
	cvt.u16.u32 	%rs3, %r1;
	rem.u16 	%rs4, %rs2, %rs3;
	mul.wide.u16 	%r9, %rs4, 4;
	add.s32 	%r10, %r7, %r9;
	ld.shared.u32 	%r11, [%r10];
	bar.sync 	0;
	mul.wide.s32 	%rd3, %r3, 4;
	add.s64 	%rd4, %rd2, %rd3;
	st.global.u32 	[%rd4], %r11;
$L__BB2_2:
	ret;

}


// ===== COMPILED SASS (sm_100) =====

	.target	sm_100

	.elftype	@"ET_EXEC"


//--------------------- .note.nv.tkinfo           --------------------------
	.section	.note.nv.tkinfo,"",@"SHT_NOTE"
	.sectionflags	@"SHF_NOTE_NV_TKINFO"
	.tkinfo
        /*0018*/ 	.word	0x00000002
        /*0030*/ 	.string	""
        /*0030*/ 	.string	"ptxas"
        /*0030*/ 	.string	"Cuda compilation tools, release 13.0, V13.0.88"
        /*0030*/ 	.string	"Build cuda_13.0.r13.0/compiler.36424714_0"
        /*0030*/ 	.string	"-arch sm_100 -m 64 "



//--------------------- .note.nv.cuinfo           --------------------------
	.section	.note.nv.cuinfo,"",@"SHT_NOTE"
	.sectionflags	@"SHF_NOTE_NV_CUINFO"
        /*0018*/ 	.short	0x0002
        /*001a*/ 	.short	0x0064
        /*001c*/ 	.short	0x0082
	.zero		2


//--------------------- .nv.info                  --------------------------
	.section	.nv.info,"",@"SHT_CUDA_INFO"
	.align	4


	//----- nvinfo : EIATTR_REGCOUNT
	.align		4
        /*0000*/ 	.byte	0x04, 0x2f
        /*0002*/ 	.short	(.L_1 - .L_0)
	.align		4
.L_0:
        /*0004*/ 	.word	index@(_Z21memory_hierarchy_demoPiS_i)
        /*0008*/ 	.word	0x0000001b


	//----- nvinfo : EIATTR_FRAME_SIZE
	.align		4
.L_1:
        /*000c*/ 	.byte	0x04, 0x11
        /*000e*/ 	.short	(.L_3 - .L_2)
	.align		4
.L_2:
        /*0010*/ 	.word	index@(_Z21memory_hierarchy_demoPiS_i)
        /*0014*/ 	.word	0x00000000


	//----- nvinfo : EIATTR_REGCOUNT
	.align		4
.L_3:
        /*0018*/ 	.byte	0x04, 0x2f
        /*001a*/ 	.short	(.L_5 - .L_4)
	.align		4
.L_4:
        /*001c*/ 	.word	index@(_Z23uncoalesced_access_demoPii)
        /*0020*/ 	.word	0x0000000a


	//----- nvinfo : EIATTR_FRAME_SIZE
	.align		4
.L_5:
        /*0024*/ 	.byte	0x04, 0x11
        /*0026*/ 	.short	(.L_7 - .L_6)
	.align		4
.L_6:
        /*0028*/ 	.word	index@(_Z23uncoalesced_access_demoPii)
        /*002c*/ 	.word	0x00000000


	//----- nvinfo : EIATTR_REGCOUNT
	.align		4
.L_7:
        /*0030*/ 	.byte	0x04, 0x2f
        /*0032*/ 	.short	(.L_9 - .L_8)
	.align		4
.L_8:
        /*0034*/ 	.word	index@(_Z18bank_conflict_demoPii)
        /*0038*/ 	.word	0x0000000b


	//----- nvinfo : EIATTR_FRAME_SIZE
	.align		4
.L_9:
        /*003c*/ 	.byte	0x04, 0x11
        /*003e*/ 	.short	(.L_11 - .L_10)
	.align		4
.L_10:
        /*0040*/ 	.word	index@($__internal_0_$__cuda_sm20_rem_u16)
        /*0044*/ 	.word	0x00000000


	//----- nvinfo : EIATTR_FRAME_SIZE
	.align		4
.L_11:
        /*0048*/ 	.byte	0x04, 0x11
        /*004a*/ 	.short	(.L_13 - .L_12)
	.align		4
.L_12:
        /*004c*/ 	.word	index@(_Z18bank_conflict_demoPii)
        /*0050*/ 	.word	0x00000000


	//----- nvinfo : EIATTR_MIN_STACK_SIZE
	.align		4
.L_13:
        /*0054*/ 	.byte	0x04, 0x12
        /*0056*/ 	.short	(.L_15 - .L_14)
	.align		4
.L_14:
        /*0058*/ 	.word	index@(_Z18bank_conflict_demoPii)
        /*005c*/ 	.word	0x00000000


	//----- nvinfo : EIATTR_MIN_STACK_SIZE
	.align		4
.L_15:
        /*0060*/ 	.byte	0x04, 0x12
        /*0062*/ 	.short	(.L_17 - .L_16)
	.align		4
.L_16:
        /*0064*/ 	.word	index@(_Z23uncoalesced_access_demoPii)
        /*0068*/ 	.word	0x00000000


	//----- nvinfo : EIATTR_MIN_STACK_SIZE
	.align		4
.L_17:
        /*006c*/ 	.byte	0x04, 0x12
        /*006e*/ 	.short	(.L_19 - .L_18)
	.align		4
.L_18:
        /*0070*/ 	.word	index@(_Z21memory_hierarchy_demoPiS_i)
        /*0074*/ 	.word	0x00000000
.L_19:


//--------------------- .nv.compat                --------------------------
	.section	.nv.compat,"",@"SHT_CUDA_COMPAT_INFO"
	.align	4
        /*0000*/ 	.byte	0x02, 0x09, 0x00, 0x00, 0x02, 0x02, 0x01, 0x00, 0x02, 0x05, 0x05, 0x00, 0x03, 0x07, 0x01, 0x01
        /*0010*/ 	.byte	0x02, 0x03, 0x00, 0x00, 0x02, 0x06, 0x01, 0x00, 0x04, 0x0b, 0x08, 0x00, 0x01, 0x00, 0x00, 0x00
        /*0020*/ 	.byte	0x00, 0x00, 0x00, 0x00


//--------------------- .nv.info._Z18bank_conflict_demoPii --------------------------
	.section	.nv.info._Z18bank_conflict_demoPii,"",@"SHT_CUDA_INFO"
	.sectionflags	@""
	.align	4


	//----- nvinfo : EIATTR_CUDA_API_VERSION
	.align		4
        /*0000*/ 	.byte	0x04, 0x37
        /*0002*/ 	.short	(.L_21 - .L_20)
.L_20:
        /*0004*/ 	.word	0x00000082


	//----- nvinfo : EIATTR_KPARAM_INFO
	.align		4
.L_21:
        /*0008*/ 	.byte	0x04, 0x17
        /*000a*/ 	.short	(.L_23 - .L_22)
.L_22:
        /*000c*/ 	.word	0x00000000
        /*0010*/ 	.short	0x0001
        /*0012*/ 	.short	0x0008
        /*0014*/ 	.byte	0x00, 0xf0, 0x11, 0x00


	//----- nvinfo : EIATTR_KPARAM_INFO
	.align		4
.L_23:
        /*0018*/ 	.byte	0x04, 0x17
        /*001a*/ 	.short	(.L_25 - .L_24)
.L_24:
        /*001c*/ 	.word	0x00000000
        /*0020*/ 	.short	0x0000
        /*0022*/ 	.short	0x0000
        /*0024*/ 	.byte	0x00, 0xf5, 0x21, 0x00


	//----- nvinfo : EIATTR_SPARSE_MMA_MASK
	.align		4
.L_25:
        /*0028*/ 	.byte	0x03, 0x50
        /*002a*/ 	.short	0x0000


	//----- nvinfo : EIATTR_MAXREG_COUNT
	.align		4
        /*002c*/ 	.byte	0x03, 0x1b
        /*002e*/ 	.short	0x00ff


	//----- nvinfo : EIATTR_NUM_BARRIERS
	.align		4
        /*0030*/ 	.byte	0x02, 0x4c
        /*0032*/ 	.byte	0x01
	.zero		1


	//----- nvinfo : EIATTR_MERCURY_ISA_VERSION
	.align		4
        /*0034*/ 	.byte	0x03, 0x5f
        /*0036*/ 	.short	0x0101


	//----- nvinfo : EIATTR_VRC_CTA_INIT_COUNT
	.align		4
        /*0038*/ 	.byte	0x02, 0x4a
	.zero		1
	.zero		1


	//----- nvinfo : EIATTR_EXIT_INSTR_OFFSETS
	.align		4
        /*003c*/ 	.byte	0x04, 0x1c
        /*003e*/ 	.short	(.L_27 - .L_26)


	//   ....[0]....
.L_26:
        /*0040*/ 	.word	0x00000070


	//   ....[1]....
        /*0044*/ 	.word	0x000001b0


	//----- nvinfo : EIATTR_CRS_STACK_SIZE
	.align		4
.L_27:
        /*0048*/ 	.byte	0x04, 0x1e
        /*004a*/ 	.short	(.L_29 - .L_28)
.L_28:
        /*004c*/ 	.word	0x00000000


	//----- nvinfo : EIATTR_CBANK_PARAM_SIZE
	.align		4
.L_29:
        /*0050*/ 	.byte	0x03, 0x19
        /*0052*/ 	.short	0x000c


	//----- nvinfo : EIATTR_PARAM_CBANK
	.align		4
        /*0054*/ 	.byte	0x04, 0x0a
        /*0056*/ 	.short	(.L_31 - .L_30)
	.align		4
.L_30:
        /*0058*/ 	.word	index@(.nv.constant0._Z18bank_conflict_demoPii)
        /*005c*/ 	.short	0x0380
        /*005e*/ 	.short	0x000c


	//----- nvinfo : EIATTR_SW_WAR
	.align		4
.L_31:
        /*0060*/ 	.byte	0x04, 0x36
        /*0062*/ 	.short	(.L_33 - .L_32)
.L_32:
        /*0064*/ 	.word	0x00000008
.L_33:


//--------------------- .nv.info._Z23uncoalesced_access_demoPii --------------------------
	.section	.nv.info._Z23uncoalesced_access_demoPii,"",@"SHT_CUDA_INFO"
	.sectionflags	@""
	.align	4


	//----- nvinfo : EIATTR_CUDA_API_VERSION
	.align		4
        /*0000*/ 	.byte	0x04, 0x37
        /*0002*/ 	.short	(.L_35 - .L_34)
.L_34:
        /*0004*/ 	.word	0x00000082


	//----- nvinfo : EIATTR_KPARAM_INFO
	.align		4
.L_35:
        /*0008*/ 	.byte	0x04, 0x17
        /*000a*/ 	.short	(.L_37 - .L_36)
.L_36:
        /*000c*/ 	.word	0x00000000
        /*0010*/ 	.short	0x0001
        /*0012*/ 	.short	0x0008
        /*0014*/ 	.byte	0x00, 0xf0, 0x11, 0x00


	//----- nvinfo : EIATTR_KPARAM_INFO
	.align		4
.L_37:
        /*0018*/ 	.byte	0x04, 0x17
        /*001a*/ 	.short	(.L_39 - .L_38)
.L_38:
        /*001c*/ 	.word	0x00000000
        /*0020*/ 	.short	0x0000
        /*0022*/ 	.short	0x0000
        /*0024*/ 	.byte	0x00, 0xf5, 0x21, 0x00


	//----- nvinfo : EIATTR_SPARSE_MMA_MASK
	.align		4
.L_39:
        /*0028*/ 	.byte	0x03, 0x50
        /*002a*/ 	.short	0x0000


	//----- nvinfo : EIATTR_MAXREG_COUNT
	.align		4
        /*002c*/ 	.byte	0x03, 0x1b
        /*002e*/ 	.short	0x00ff


	//----- nvinfo : EIATTR_MERCURY_ISA_VERSION
	.align		4
        /*0030*/ 	.byte	0x03, 0x5f
        /*0032*/ 	.short	0x0101


	//----- nvinfo : EIATTR_VRC_CTA_INIT_COUNT
	.align		4
        /*0034*/ 	.byte	0x02, 0x4a
	.zero		1
	.zero		1


	//----- nvinfo : EIATTR_EXIT_INSTR_OFFSETS
	.align		4
        /*0038*/ 	.byte	0x04, 0x1c
        /*003a*/ 	.short	(.L_41 - .L_40)


	//   ....[0]....
.L_40:
        /*003c*/ 	.word	0x00000090


	//   ....[1]....
        /*0040*/ 	.word	0x000000f0


	//----- nvinfo : EIATTR_CBANK_PARAM_SIZE
	.align		4
.L_41:
        /*0044*/ 	.byte	0x03, 0x19
        /*0046*/ 	.short	0x000c


	//----- nvinfo : EIATTR_PARAM_CBANK
	.align		4
        /*0048*/ 	.byte	0x04, 0x0a
        /*004a*/ 	.short	(.L_43 - .L_42)
	.align		4
.L_42:
        /*004c*/ 	.word	index@(.nv.constant0._Z23uncoalesced_access_demoPii)
        /*0050*/ 	.short	0x0380
        /*0052*/ 	.short	0x000c


	//----- nvinfo : EIATTR_SW_WAR
	.align		4
.L_43:
        /*0054*/ 	.byte	0x04, 0x36
        /*0056*/ 	.short	(.L_45 - .L_44)
.L_44:
        /*0058*/ 	.word	0x00000008
.L_45:


//--------------------- .nv.info._Z21memory_hierarchy_demoPiS_i --------------------------
	.section	.nv.info._Z21memory_hierarchy_demoPiS_i,"",@"SHT_CUDA_INFO"
	.sectionflags	@""
	.align	4


	//----- nvinfo : EIATTR_CUDA_API_VERSION
	.align		4
        /*0000*/ 	.byte	0x04, 0x37
        /*0002*/ 	.short	(.L_47 - .L_46)
.L_46:
        /*0004*/ 	.word	0x00000082


	//----- nvinfo : EIATTR_KPARAM_INFO
	.align		4
.L_47:
        /*0008*/ 	.byte	0x04, 0x17
        /*000a*/ 	.short	(.L_49 - .L_48)
.L_48:
        /*000c*/ 	.word	0x00000000
        /*0010*/ 	.short	0x0002
        /*0012*/ 	.short	0x0010
        /*0014*/ 	.byte	0x00, 0xf0, 0x11, 0x00


	//----- nvinfo : EIATTR_KPARAM_INFO
	.align		4
.L_49:
        /*0018*/ 	.byte	0x04, 0x17
        /*001a*/ 	.short	(.L_51 - .L_50)
.L_50:
        /*001c*/ 	.word	0x00000000
        /*0020*/ 	.short	0x0001
        /*0022*/ 	.short	0x0008
        /*0024*/ 	.byte	0x00, 0xf5, 0x21, 0x00


	//----- nvinfo : EIATTR_KPARAM_INFO
	.align		4
.L_51:
        /*0028*/ 	.byte	0x04, 0x17
        /*002a*/ 	.short	(.L_53 - .L_52)
.L_52:
        /*002c*/ 	.word	0x00000000
        /*0030*/ 	.short	0x0000
        /*0032*/ 	.short	0x0000
        /*0034*/ 	.byte	0x00, 0xf5, 0x21, 0x00


	//----- nvinfo : EIATTR_SPARSE_MMA_MASK
	.align		4
.L_53:
        /*0038*/ 	.byte	0x03, 0x50
        /*003a*/ 	.short	0x0000


	//----- nvinfo : EIATTR_MAXREG_COUNT
	.align		4
        /*003c*/ 	.byte	0x03, 0x1b
        /*003e*/ 	.short	0x00ff


	//----- nvinfo : EIATTR_NUM_BARRIERS
	.align		4
        /*0040*/ 	.byte	0x02, 0x4c
        /*0042*/ 	.byte	0x01
	.zero		1


	//----- nvinfo : EIATTR_MERCURY_ISA_VERSION
	.align		4
        /*0044*/ 	.byte	0x03, 0x5f
        /*0046*/ 	.short	0x0101


	//----- nvinfo : EIATTR_VRC_CTA_INIT_COUNT
	.align		4
        /*0048*/ 	.byte	0x02, 0x4a
	.zero		1
	.zero		1


	//----- nvinfo : EIATTR_EXIT_INSTR_OFFSETS
	.align		4
        /*004c*/ 	.byte	0x04, 0x1c
        /*004e*/ 	.short	(.L_55 - .L_54)


	//   ....[0]....
.L_54:
        /*0050*/ 	.word	0x00000070


	//   ....[1]....
        /*0054*/ 	.word	0x00000510


	//----- nvinfo : EIATTR_CBANK_PARAM_SIZE
	.align		4
.L_55:
        /*0058*/ 	.byte	0x03, 0x19
        /*005a*/ 	.short	0x0014


	//----- nvinfo : EIATTR_PARAM_CBANK
	.align		4
        /*005c*/ 	.byte	0x04, 0x0a
        /*005e*/ 	.short	(.L_57 - .L_56)
	.align		4
.L_56:
        /*0060*/ 	.word	index@(.nv.constant0._Z21memory_hierarchy_demoPiS_i)
        /*0064*/ 	.short	0x0380
        /*0066*/ 	.short	0x0014


	//----- nvinfo : EIATTR_SW_WAR
	.align		4
.L_57:
        /*0068*/ 	.byte	0x04, 0x36
        /*006a*/ 	.short	(.L_59 - .L_58)
.L_58:
        /*006c*/ 	.word	0x00000008
.L_59:


//--------------------- .nv.callgraph             --------------------------
	.section	.nv.callgraph,"",@"SHT_CUDA_CALLGRAPH"
	.align	4
	.sectionentsize	8
	.align		4
        /*0000*/ 	.word	0x00000000
	.align		4
        /*0004*/ 	.word	0xffffffff
	.align		4
        /*0008*/ 	.word	0x00000000
	.align		4
        /*000c*/ 	.word	0xfffffffe
	.align		4
        /*0010*/ 	.word	0x00000000
	.align		4
        /*0014*/ 	.word	0xfffffffd
	.align		4
        /*0018*/ 	.word	0x00000000
	.align		4
        /*001c*/ 	.word	0xfffffffc


//--------------------- .text._Z18bank_conflict_demoPii --------------------------
	.section	.text._Z18bank_conflict_demoPii,"ax",@progbits
	.align	128
        .global         _Z18bank_conflict_demoPii
        .type           _Z18bank_conflict_demoPii,@function
        .size           _Z18bank_conflict_demoPii,(.L_x_8 - _Z18bank_conflict_demoPii)
        .other          _Z18bank_conflict_demoPii,@"STO_CUDA_ENTRY STV_DEFAULT"
_Z18bank_conflict_demoPii:
.text._Z18bank_conflict_demoPii:
[----:B------:R-:W-:Y:S01]  /*0000*/  LDC R1, c[0x0][0x37c] ;  /* 0x0000df00ff017b82 */ /* 0x000fe20000000800 */
[----:B------:R-:W0:Y:S07]  /*0010*/  S2R R2, SR_TID.X ;  /* 0x0000000000027919 */ /* 0x000e2e0000002100 */
[----:B------:R-:W0:Y:S01]  /*0020*/  S2UR UR4, SR_CTAID.X ;  /* 0x00000000000479c3 */ /* 0x000e220000002500 */
[----:B------:R-:W1:Y:S07]  /*0030*/  LDCU UR5, c[0x0][0x388] ;  /* 0x00007100ff0577ac */ /* 0x000e6e0008000800 */
[----:B------:R-:W0:Y:S02]  /*0040*/  LDC R3, c[0x0][0x360] ;  /* 0x0000d800ff037b82 */ /* 0x000e240000000800 */
[----:B0-----:R-:W-:-:S05]  /*0050*/  IMAD R5, R3, UR4, R2 ;  /* 0x0000000403057c24 */ /* 0x001fca000f8e0202 */
[----:B-1----:R-:W-:-:S13]  /*0060*/  ISETP.GE.AND P0, PT, R5, UR5, PT ;  /* 0x0000000505007c0c */ /* 0x002fda000bf06270 */
[----:B------:R-:W-:Y:S05]  /*0070*/  @P0 EXIT ;  /* 0x000000000000094d */ /* 0x000fea0003800000 */
[----:B------:R-:W0:Y:S01]  /*0080*/  S2UR UR5, SR_CgaCtaId ;  /* 0x00000000000579c3 */ /* 0x000e220000008800 */
[----:B------:R-:W-:Y:S01]  /*0090*/  UMOV UR4, 0x400 ;  /* 0x0000040000047882 */ /* 0x000fe20000000000 */
[----:B------:R-:W-:Y:S01]  /*00a0*/  LOP3.LUT R3, R3, 0xffff, RZ, 0xc0, !PT ;  /* 0x0000ffff03037812 */ /* 0x000fe200078ec0ff */
[----:B------:R-:W1:Y:S01]  /*00b0*/  LDCU.64 UR6, c[0x0][0x358] ;  /* 0x00006b00ff0677ac */ /* 0x000e620008000a00 */
[----:B0-----:R-:W-:-:S06]  /*00c0*/  ULEA UR4, UR5, UR4, 0x18 ;  /* 0x0000000405047291 */ /* 0x001fcc000f8ec0ff */
[C---:B------:R-:W-:Y:S01]  /*00d0*/  LEA R0, R2.reuse, UR4, 0x2 ;  /* 0x0000000402007c11 */ /* 0x040fe2000f8e10ff */
[----:B------:R-:W-:-:S04]  /*00e0*/  IMAD.SHL.U32 R2, R2, 0x2, RZ ;  /* 0x0000000202027824 */ /* 0x000fc800078e00ff */
[----:B------:R0:W-:Y:S01]  /*00f0*/  STS [R0], R5 ;  /* 0x0000000500007388 */ /* 0x0001e20000000800 */
[----:B------:R-:W-:Y:S01]  /*0100*/  LOP3.LUT R4, R2, 0xffff, RZ, 0xc0, !PT ;  /* 0x0000ffff02047812 */ /* 0x000fe200078ec0ff */
[----:B------:R-:W-:Y:S01]  /*0110*/  BAR.SYNC.DEFER_BLOCKING 0x0 ;  /* 0x0000000000007b1d */ /* 0x000fe20000010000 */
[----:B-1----:R-:W-:-:S07]  /*0120*/  MOV R8, 0x140 ;  /* 0x0000014000087802 */ /* 0x002fce0000000f00 */
[----:B0-----:R-:W-:Y:S05]  /*0130*/  CALL.REL.NOINC `($__internal_0_$__cuda_sm20_rem_u16) ;  /* 0x0000000000207944 */ /* 0x001fea0003c00000 */
[----:B------:R-:W-:Y:S01]  /*0140*/  LOP3.LUT R0, R6, 0xffff, RZ, 0xc0, !PT ;  /* 0x0000ffff06007812 */ /* 0x000fe200078ec0ff */
[----:B------:R-:W0:Y:S03]  /*0150*/  LDC.64 R2, c[0x0][0x380] ;  /* 0x0000e000ff027b82 */ /* 0x000e260000000a00 */
[----:B------:R-:W-:-:S05]  /*0160*/  LEA R0, R0, UR4, 0x2 ;  /* 0x0000000400007c11 */ /* 0x000fca000f8e10ff */
[----:B------:R-:W1:Y:S01]  /*0170*/  LDS R7, [R0] ;  /* 0x0000000000077984 */ /* 0x000e620000000800 */
[----:B0-----:R-:W-:Y:S01]  /*0180*/  IMAD.WIDE R2, R5, 0x4, R2 ;  /* 0x0000000405027825 */ /* 0x001fe200078e0202 */
[----:B------:R-:W-:Y:S06]  /*0190*/  BAR.SYNC.DEFER_BLOCKING 0x0 ;  /* 0x0000000000007b1d */ /* 0x000fec0000010000 */
[----:B-1----:R-:W-:Y:S01]  /*01a0*/  STG.E desc[UR6][R2.64], R7 ;  /* 0x0000000702007986 */ /* 0x002fe2000c101906 */
[----:B------:R-:W-:Y:S05]  /*01b0*/  EXIT ;  /* 0x000000000000794d */ /* 0x000fea0003800000 */
        .weak           $__internal_0_$__cuda_sm20_rem_u16
        .type           $__internal_0_$__cuda_sm20_rem_u16,@function
        .size           $__internal_0_$__cuda_sm20_rem_u16,(.L_x_8 - $__internal_0_$__cuda_sm20_rem_u16)
$__internal_0_$__cuda_sm20_rem_u16:
[----:B------:R-:W0:Y:S01]  /*01c0*/  I2F.U16 R0, R3 ;  /* 0x0000000300007306 */ /* 0x000e220000101000 */
[----:B------:R-:W-:Y:S01]  /*01d0*/  IMAD.MOV.U32 R2, RZ, RZ, 0x4b800000 ;  /* 0x4b800000ff027424 */ /* 0x000fe200078e00ff */
[C---:B0-----:R-:W-:Y:S02]  /*01e0*/  FSETP.GEU.AND P1, PT, |R0|.reuse, 1.175494350822287508e-38, PT ;  /* 0x008000000000780b */ /* 0x041fe40003f2e200 */
[----:B------:R-:W-:Y:S02]  /*01f0*/  FSETP.GT.AND P0, PT, |R0|, 8.50705917302346158658e+37, PT ;  /* 0x7e8000000000780b */ /* 0x000fe40003f04200 */
[----:B------:R-:W-:-:S04]  /*0200*/  FSEL R2, R2, 1, !P1 ;  /* 0x3f80000002027808 */ /* 0x000fc80004800000 */
[----:B------:R-:W-:Y:S02]  /*0210*/  FSEL R7, R2, 0.25, !P0 ;  /* 0x3e80000002077808 */ /* 0x000fe40004000000 */
[----:B------:R-:W-:-:S03]  /*0220*/  ISETP.NE.U32.AND P0, PT, R3, RZ, PT ;  /* 0x000000ff0300720c */ /* 0x000fc60003f05070 */
[----:B------:R-:W-:Y:S02]  /*0230*/  FMUL R2, R0, R7 ;  /* 0x0000000700027220 */ /* 0x000fe40000400000 */
[----:B------:R-:W-:Y:S08]  /*0240*/  I2F.U16.RZ R0, R4 ;  /* 0x0000000400007306 */ /* 0x000ff0000010d000 */
[----:B------:R-:W0:Y:S02]  /*0250*/  MUFU.RCP R2, R2 ;  /* 0x0000000200027308 */ /* 0x000e240000001000 */
[----:B0-----:R-:W-:Y:S01]  /*0260*/  FMUL R7, R7, R2 ;  /* 0x0000000207077220 */ /* 0x001fe20000400000 */
[----:B------:R-:W-:-:S03]  /*0270*/  IMAD.MOV.U32 R2, RZ, RZ, R8 ;  /* 0x000000ffff027224 */ /* 0x000fc600078e0008 */
[----:B------:R-:W-:-:S04]  /*0280*/  VIADD R7, R7, 0x2 ;  /* 0x0000000207077836 */ /* 0x000fc80000000000 */
[----:B------:R-:W-:-:S06]  /*0290*/  FMUL.RZ R0, R0, R7 ;  /* 0x0000000700007220 */ /* 0x000fcc000040c000 */
[----:B------:R-:W0:Y:S02]  /*02a0*/  F2I.U32.TRUNC.NTZ R0, R0 ;  /* 0x0000000000007305 */ /* 0x000e24000020f000 */
[----:B0-----:R-:W-:-:S05]  /*02b0*/  LOP3.LUT R6, R0, 0xffff, RZ, 0xc0, !PT ;  /* 0x0000ffff00067812 */ /* 0x001fca00078ec0ff */
[----:B------:R-:W-:-:S04]  /*02c0*/  IMAD.MOV R6, RZ, RZ, -R6 ;  /* 0x000000ffff067224 */ /* 0x000fc800078e0a06 */
[----:B------:R-:W-:Y:S02]  /*02d0*/  IMAD R6, R3, R6, R4 ;  /* 0x0000000603067224 */ /* 0x000fe400078e0204 */
[----:B------:R-:W-:Y:S02]  /*02e0*/  IMAD.MOV.U32 R3, RZ, RZ, 0x0 ;  /* 0x00000000ff037424 */ /* 0x000fe400078e00ff */
[----:B------:R-:W-:Y:S02]  /*02f0*/  @!P0 IMAD.MOV.U32 R6, RZ, RZ, -0x1 ;  /* 0xffffffffff068424 */ /* 0x000fe400078e00ff */
[----:B------:R-:W-:Y:S05]  /*0300*/  RET.REL.NODEC R2 `(_Z18bank_conflict_demoPii) ;  /* 0xfffffffc023c7950 */ /* 0x000fea0003c3ffff */
.L_x_0:
[----:B------:R-:W-:-:S00]  /*0310*/  BRA `(.L_x_0) ;  /* 0xfffffffc00fc7947 */ /* 0x000fc0000383ffff */
[----:B------:R-:W-:-:S00]  /*0320*/  NOP ;  /* 0x0000000000007918 */ /* 0x000fc00000000000 */
        /* <DEDUP_REMOVED lines=13> */
.L_x_8:


//--------------------- .text._Z23uncoalesced_access_demoPii --------------------------
	.section	.text._Z23uncoalesced_access_demoPii,"ax",@progbits
	.align	128
        .global         _Z23uncoalesced_access_demoPii
        .type           _Z23uncoalesced_access_demoPii,@function
        .size           _Z23uncoalesced_access_demoPii,(.L_x_10 - _Z23uncoalesced_access_demoPii)
        .other          _Z23uncoalesced_access_demoPii,@"STO_CUDA_ENTRY STV_DEFAULT"
_Z23uncoalesced_access_demoPii:
.text._Z23uncoalesced_access_demoPii:
[----:B------:R-:W-:Y:S01]  /*0000*/  LDC R1, c[0x0][0x37c] ;  /* 0x0000df00ff017b82 */ /* 0x000fe20000000800 */
[----:B------:R-:W0:Y:S07]  /*0010*/  S2R R0, SR_TID.X ;  /* 0x0000000000007919 */ /* 0x000e2e0000002100 */
[----:B------:R-:W0:Y:S01]  /*0020*/  S2UR UR5, SR_CTAID.X ;  /* 0x00000000000579c3 */ /* 0x000e220000002500 */
[----:B------:R-:W1:Y:S07]  /*0030*/  LDCU UR4, c[0x0][0x388] ;  /* 0x00007100ff0477ac */ /* 0x000e6e0008000800 */
[----:B------:R-:W0:Y:S01]  /*0040*/  LDC R5, c[0x0][0x360] ;  /* 0x0000d800ff057b82 */ /* 0x000e220000000800 */
[----:B-1----:R-:W-:-:S04]  /*0050*/  ULEA.HI UR4, UR4, UR4, URZ, 0x1 ;  /* 0x0000000404047291 */ /* 0x002fc8000f8f08ff */
[----:B------:R-:W-:Y:S01]  /*0060*/  USHF.R.S32.HI UR4, URZ, 0x1, UR4 ;  /* 0x00000001ff047899 */ /* 0x000fe20008011404 */
[----:B0-----:R-:W-:-:S05]  /*0070*/  IMAD R5, R5, UR5, R0 ;  /* 0x0000000505057c24 */ /* 0x001fca000f8e0200 */
[----:B------:R-:W-:-:S13]  /*0080*/  ISETP.GE.AND P0, PT, R5, UR4, PT ;  /* 0x0000000405007c0c */ /* 0x000fda000bf06270 */
[----:B------:R-:W-:Y:S05]  /*0090*/  @P0 EXIT ;  /* 0x000000000000094d */ /* 0x000fea0003800000 */
[----:B------:R-:W0:Y:S01]  /*00a0*/  LDC.64 R2, c[0x0][0x380] ;  /* 0x0000e000ff027b82 */ /* 0x000e220000000a00 */
[----:B------:R-:W1:Y:S01]  /*00b0*/  LDCU.64 UR4, c[0x0][0x358] ;  /* 0x00006b00ff0477ac */ /* 0x000e620008000a00 */
[----:B------:R-:W-:-:S05]  /*00c0*/  SHF.L.U32 R7, R5, 0x1, RZ ;  /* 0x0000000105077819 */ /* 0x000fca00000006ff */
[----:B0-----:R-:W-:-:S05]  /*00d0*/  IMAD.WIDE R2, R7, 0x4, R2 ;  /* 0x0000000407027825 */ /* 0x001fca00078e0202 */
[----:B-1----:R-:W-:Y:S01]  /*00e0*/  STG.E desc[UR4][R2.64], R5 ;  /* 0x0000000502007986 */ /* 0x002fe2000c101904 */
[----:B------:R-:W-:Y:S05]  /*00f0*/  EXIT ;  /* 0x000000000000794d */ /* 0x000fea0003800000 */
.L_x_1:
        /* <DEDUP_REMOVED lines=16> */
.L_x_10:


//--------------------- .text._Z21memory_hierarchy_demoPiS_i --------------------------
	.section	.text._Z21memory_hierarchy_demoPiS_i,"ax",@progbits
	.align	128
        .global         _Z21memory_hierarchy_demoPiS_i
        .type           _Z21memory_hierarchy_demoPiS_i,@function
        .size           _Z21memory_hierarchy_demoPiS_i,(.L_x_11 - _Z21memory_hierarchy_demoPiS_i)
        .other          _Z21memory_hierarchy_demoPiS_i,@"STO_CUDA_ENTRY STV_DEFAULT"
_Z21memory_hierarchy_demoPiS_i:
.text._Z21memory_hierarchy_demoPiS_i:
        /* <DEDUP_REMOVED lines=8> */
[----:B------:R-:W0:Y:S01]  /*0080*/  LDC.64 R4, c[0x0][0x380] ;  /* 0x0000e000ff047b82 */ /* 0x000e220000000a00 */
[----:B------:R-:W1:Y:S01]  /*0090*/  LDCU.64 UR4, c[0x0][0x358] ;  /* 0x00006b00ff0477ac */ /* 0x000e620008000a00 */
[----:B0-----:R-:W-:-:S06]  /*00a0*/  IMAD.WIDE R4, R2, 0x4, R4 ;  /* 0x0000000402047825 */ /* 0x001fcc00078e0204 */
[----:B-1----:R-:W2:Y:S01]  /*00b0*/  LDG.E R4, desc[UR4][R4.64] ;  /* 0x0000000404047981 */ /* 0x002ea2000c1e1900 */
[----:B------:R-:W-:Y:S01]  /*00c0*/  MOV R0, 0x400 ;  /* 0x0000040000007802 */ /* 0x000fe20000000f00 */
[----:B------:R-:W-:Y:S01]  /*00d0*/  IMAD.MOV.U32 R21, RZ, RZ, RZ ;  /* 0x000000ffff157224 */ /* 0x000fe200078e00ff */
[C---:B------:R-:W-:Y:S01]  /*00e0*/  ISETP.GE.U32.AND P1, PT, R3.reuse, 0x10, PT ;  /* 0x000000100300780c */ /* 0x040fe20003f26070 */
[----:B------:R-:W0:Y:S01]  /*00f0*/  S2R R7, SR_CgaCtaId ;  /* 0x0000000000077919 */ /* 0x000e220000008800 */
[----:B------:R-:W-:Y:S01]  /*0100*/  LOP3.LUT R20, R3, 0xf, RZ, 0xc0, !PT ;  /* 0x0000000f03147812 */ /* 0x000fe200078ec0ff */
[----:B------:R-:W-:-:S03]  /*0110*/  IMAD.MOV.U32 R23, RZ, RZ, RZ ;  /* 0x000000ffff177224 */ /* 0x000fc600078e00ff */
[----:B------:R-:W-:Y:S02]  /*0120*/  ISETP.NE.AND P0, PT, R20, RZ, PT ;  /* 0x000000ff1400720c */ /* 0x000fe40003f05270 */
[----:B0-----:R-:W-:-:S05]  /*0130*/  LEA R0, R7, R0, 0x18 ;  /* 0x0000000007007211 */ /* 0x001fca00078ec0ff */
[----:B------:R-:W-:-:S05]  /*0140*/  IMAD R7, R6, 0x4, R0 ;  /* 0x0000000406077824 */ /* 0x000fca00078e0200 */
[----:B--2---:R0:W-:Y:S01]  /*0150*/  STS [R7], R4 ;  /* 0x0000000407007388 */ /* 0x0041e20000000800 */
[----:B------:R-:W-:Y:S06]  /*0160*/  BAR.SYNC.DEFER_BLOCKING 0x0 ;  /* 0x0000000000007b1d */ /* 0x000fec0000010000 */
[----:B------:R-:W-:Y:S05]  /*0170*/  @!P1 BRA `(.L_x_2) ;  /* 0x0000000000549947 */ /* 0x000fea0003800000 */
[C---:B------:R-:W-:Y:S01]  /*0180*/  LOP3.LUT R24, R3.reuse, 0xfffffff0, RZ, 0xc0, !PT ;  /* 0xfffffff003187812 */ /* 0x040fe200078ec0ff */
[----:B------:R-:W-:Y:S01]  /*0190*/  VIADD R22, R0, 0x20 ;  /* 0x0000002000167836 */ /* 0x000fe20000000000 */
[----:B------:R-:W-:Y:S01]  /*01a0*/  LOP3.LUT R21, R3, 0x7f0, RZ, 0xc0, !PT ;  /* 0x000007f003157812 */ /* 0x000fe200078ec0ff */
[----:B------:R-:W-:Y:S02]  /*01b0*/  IMAD.MOV.U32 R23, RZ, RZ, RZ ;  /* 0x000000ffff177224 */ /* 0x000fe400078e00ff */
[----:B------:R-:W-:-:S07]  /*01c0*/  IMAD.MOV R24, RZ, RZ, -R24 ;  /* 0x000000ffff187224 */ /* 0x000fce00078e0a18 */
.L_x_3:
[----:B0-----:R-:W0:Y:S01]  /*01d0*/  LDS.128 R4, [R22+-0x20] ;  /* 0xffffe00016047984 */ /* 0x001e220000000c00 */
[----:B------:R-:W-:-:S03]  /*01e0*/  VIADD R24, R24, 0x10 ;  /* 0x0000001018187836 */ /* 0x000fc60000000000 */
[----:B------:R-:W1:Y:S02]  /*01f0*/  LDS.128 R8, [R22+-0x10] ;  /* 0xfffff00016087984 */ /* 0x000e640000000c00 */
[----:B------:R-:W-:Y:S02]  /*0200*/  ISETP.NE.AND P1, PT, R24, RZ, PT ;  /* 0x000000ff1800720c */ /* 0x000fe40003f25270 */
[----:B------:R-:W2:Y:S04]  /*0210*/  LDS.128 R12, [R22] ;  /* 0x00000000160c7984 */ /* 0x000ea80000000c00 */
[----:B------:R3:W4:Y:S02]  /*0220*/  LDS.128 R16, [R22+0x10] ;  /* 0x0000100016107984 */ /* 0x0007240000000c00 */
[----:B---3--:R-:W-:Y:S01]  /*0230*/  VIADD R22, R22, 0x40 ;  /* 0x0000004016167836 */ /* 0x008fe20000000000 */
[----:B0-----:R-:W-:-:S04]  /*0240*/  IADD3 R4, PT, PT, R5, R4, R23 ;  /* 0x0000000405047210 */ /* 0x001fc80007ffe017 */
[----:B------:R-:W-:-:S04]  /*0250*/  IADD3 R4, PT, PT, R7, R6, R4 ;  /* 0x0000000607047210 */ /* 0x000fc80007ffe004 */
[----:B-1----:R-:W-:-:S04]  /*0260*/  IADD3 R4, PT, PT, R9, R8, R4 ;  /* 0x0000000809047210 */ /* 0x002fc80007ffe004 */
[----:B------:R-:W-:-:S04]  /*0270*/  IADD3 R4, PT, PT, R11, R10, R4 ;  /* 0x0000000a0b047210 */ /* 0x000fc80007ffe004 */
[----:B--2---:R-:W-:-:S04]  /*0280*/  IADD3 R4, PT, PT, R13, R12, R4 ;  /* 0x0000000c0d047210 */ /* 0x004fc80007ffe004 */
[----:B------:R-:W-:-:S04]  /*0290*/  IADD3 R4, PT, PT, R15, R14, R4 ;  /* 0x0000000e0f047210 */ /* 0x000fc80007ffe004 */
[----:B----4-:R-:W-:-:S04]  /*02a0*/  IADD3 R4, PT, PT, R17, R16, R4 ;  /* 0x0000001011047210 */ /* 0x010fc80007ffe004 */
[----:B------:R-:W-:Y:S01]  /*02b0*/  IADD3 R23, PT, PT, R19, R18, R4 ;  /* 0x0000001213177210 */ /* 0x000fe20007ffe004 */
[----:B------:R-:W-:Y:S06]  /*02c0*/  @P1 BRA `(.L_x_3) ;  /* 0xfffffffc00c01947 */ /* 0x000fec000383ffff */
.L_x_2:
[----:B------:R-:W-:Y:S05]  /*02d0*/  @!P0 BRA `(.L_x_4) ;  /* 0x0000000000788947 */ /* 0x000fea0003800000 */
[----:B------:R-:W-:Y:S02]  /*02e0*/  ISETP.GE.U32.AND P0, PT, R20, 0x8, PT ;  /* 0x000000081400780c */ /* 0x000fe40003f06070 */
[----:B------:R-:W-:-:S04]  /*02f0*/  LOP3.LUT R13, R3, 0x7, RZ, 0xc0, !PT ;  /* 0x00000007030d7812 */ /* 0x000fc800078ec0ff */
[----:B------:R-:W-:-:S07]  /*0300*/  ISETP.NE.AND P1, PT, R13, RZ, PT ;  /* 0x000000ff0d00720c */ /* 0x000fce0003f25270 */
[----:B------:R-:W-:Y:S06]  /*0310*/  @!P0 BRA `(.L_x_5) ;  /* 0x0000000000208947 */ /* 0x000fec0003800000 */
[C---:B------:R-:W-:Y:S02]  /*0320*/  IMAD R12, R21.reuse, 0x4, R0 ;  /* 0x00000004150c7824 */ /* 0x040fe400078e0200 */
[----:B------:R-:W-:-:S03]  /*0330*/  VIADD R21, R21, 0x8 ;  /* 0x0000000815157836 */ /* 0x000fc60000000000 */
[----:B0-----:R-:W0:Y:S04]  /*0340*/  LDS.128 R4, [R12] ;  /* 0x000000000c047984 */ /* 0x001e280000000c00 */
[----:B------:R-:W1:Y:S01]  /*0350*/  LDS.128 R8, [R12+0x10] ;  /* 0x000010000c087984 */ /* 0x000e620000000c00 */
[----:B0-----:R-:W-:-:S04]  /*0360*/  IADD3 R4, PT, PT, R5, R4, R23 ;  /* 0x0000000405047210 */ /* 0x001fc80007ffe017 */
[----:B------:R-:W-:-:S04]  /*0370*/  IADD3 R4, PT, PT, R7, R6, R4 ;  /* 0x0000000607047210 */ /* 0x000fc80007ffe004 */
[----:B-1----:R-:W-:-:S04]  /*0380*/  IADD3 R4, PT, PT, R9, R8, R4 ;  /* 0x0000000809047210 */ /* 0x002fc80007ffe004 */
[----:B------:R-:W-:-:S07]  /*0390*/  IADD3 R23, PT, PT, R11, R10, R4 ;  /* 0x0000000a0b177210 */ /* 0x000fce0007ffe004 */
.L_x_5:
[----:B------:R-:W-:Y:S05]  /*03a0*/  @!P1 BRA `(.L_x_4) ;  /* 0x0000000000449947 */ /* 0x000fea0003800000 */
[----:B------:R-:W-:Y:S02]  /*03b0*/  ISETP.GE.U32.AND P0, PT, R13, 0x4, PT ;  /* 0x000000040d00780c */ /* 0x000fe40003f06070 */
[----:B------:R-:W-:-:S04]  /*03c0*/  LOP3.LUT R3, R3, 0x3, RZ, 0xc0, !PT ;  /* 0x0000000303037812 */ /* 0x000fc800078ec0ff */
[----:B------:R-:W-:-:S07]  /*03d0*/  ISETP.NE.AND P1, PT, R3, RZ, PT ;  /* 0x000000ff0300720c */ /* 0x000fce0003f25270 */
[C---:B0-----:R-:W-:Y:S02]  /*03e0*/  @P0 IMAD R4, R21.reuse, 0x4, R0 ;  /* 0x0000000415040824 */ /* 0x041fe400078e0200 */
[----:B------:R-:W-:-:S04]  /*03f0*/  @P0 VIADD R21, R21, 0x4 ;  /* 0x0000000415150836 */ /* 0x000fc80000000000 */
[----:B------:R-:W0:Y:S02]  /*0400*/  @P0 LDS.128 R4, [R4] ;  /* 0x0000000004040984 */ /* 0x000e240000000c00 */
[----:B0-----:R-:W-:-:S04]  /*0410*/  @P0 IADD3 R5, PT, PT, R5, R4, R23 ;  /* 0x0000000405050210 */ /* 0x001fc80007ffe017 */
[----:B------:R-:W-:Y:S01]  /*0420*/  @P0 IADD3 R23, PT, PT, R7, R6, R5 ;  /* 0x0000000607170210 */ /* 0x000fe20007ffe005 */
[----:B------:R-:W-:Y:S06]  /*0430*/  @!P1 BRA `(.L_x_4) ;  /* 0x0000000000209947 */ /* 0x000fec0003800000 */
[----:B------:R-:W-:Y:S02]  /*0440*/  IMAD R0, R21, 0x4, R0 ;  /* 0x0000000415007824 */ /* 0x000fe400078e0200 */
[----:B------:R-:W-:-:S07]  /*0450*/  IMAD.MOV R3, RZ, RZ, -R3 ;  /* 0x000000ffff037224 */ /* 0x000fce00078e0a03 */
.L_x_6:
[----:B------:R0:W1:Y:S01]  /*0460*/  LDS R4, [R0] ;  /* 0x0000000000047984 */ /* 0x0000620000000800 */
[----:B------:R-:W-:-:S05]  /*0470*/  VIADD R3, R3, 0x1 ;  /* 0x0000000103037836 */ /* 0x000fca0000000000 */
[----:B------:R-:W-:Y:S01]  /*0480*/  ISETP.NE.AND P0, PT, R3, RZ, PT ;  /* 0x000000ff0300720c */ /* 0x000fe20003f05270 */
[----:B0-----:R-:W-:Y:S02]  /*0490*/  VIADD R0, R0, 0x4 ;  /* 0x0000000400007836 */ /* 0x001fe40000000000 */
[----:B-1----:R-:W-:-:S10]  /*04a0*/  IMAD.IADD R23, R4, 0x1, R23 ;  /* 0x0000000104177824 */ /* 0x002fd400078e0217 */
[----:B------:R-:W-:Y:S05]  /*04b0*/  @P0 BRA `(.L_x_6) ;  /* 0xfffffffc00e80947 */ /* 0x000fea000383ffff */
.L_x_4:
[----:B0-----:R-:W0:Y:S01]  /*04c0*/  LDC.64 R4, c[0x0][0x388] ;  /* 0x0000e200ff047b82 */ /* 0x001e220000000a00 */
[C---:B------:R-:W-:Y:S02]  /*04d0*/  IMAD R23, R2.reuse, 0x2, R23 ;  /* 0x0000000202177824 */ /* 0x040fe400078e0217 */
[----:B0-----:R-:W-:-:S05]  /*04e0*/  IMAD.WIDE R2, R2, 0x4, R4 ;  /* 0x0000000402027825 */ /* 0x001fca00078e0204 */
[----:B------:R-:W-:Y:S06]  /*04f0*/  BAR.SYNC.DEFER_BLOCKING 0x0 ;  /* 0x0000000000007b1d */ /* 0x000fec0000010000 */
[----:B------:R-:W-:Y:S01]  /*0500*/  STG.E desc[UR4][R2.64], R23 ;  /* 0x0000001702007986 */ /* 0x000fe2000c101904 */
[----:B------:R-:W-:Y:S05]  /*0510*/  EXIT ;  /* 0x000000000000794d */ /* 0x000fea0003800000 */
.L_x_7:
        /* <DEDUP_REMOVED lines=14> */
.L_x_11:


//--------------------- .nv.shared._Z18bank_conflict_demoPii --------------------------
	.section	.nv.shared._Z18bank_conflict_demoPii,"aw",@nobits
	.sectionflags	@""
	.align	4
.nv.shared._Z18bank_conflict_demoPii:
	.zero		2048


//--------------------- .nv.shared.reserved.0     --------------------------
	.section	.nv.shared.reserved.0,"aw",@nobits
	.weak		__nv_reservedSMEM_offset_0_alias
	.size		__nv_reservedSMEM_offset_0_alias, 0, 64
	.other		__nv_reservedSMEM_offset_0_alias,@"STO_CUDA_RESERVED_SHARED STV_DEFAULT"
__nv_reservedSMEM_offset_0_alias:
	.zero		0
	.zero		64


//--------------------- .nv.shared._Z21memory_hierarchy_demoPiS_i --------------------------
	.section	.nv.shared._Z21memory_hierarchy_demoPiS_i,"aw",@nobits
	.sectionflags	@""
	.align	4
.nv.shared._Z21memory_hierarchy_demoPiS_i:
	.zero		2048


//--------------------- .nv.constant0._Z18bank_conflict_demoPii --------------------------
	.section	.nv.constant0._Z18bank_conflict_demoPii,"a",@progbits
	.sectionflags	@""
	.align	4
.nv.constant0._Z18bank_conflict_demoPii:
	.zero		908


//--------------------- .nv.constant0._Z23uncoalesced_access_demoPii --------------------------
	.section	.nv.constant0._Z23uncoalesced_access_demoPii,"a",@progbits
	.sectionflags	@""
	.align	4
.nv.constant0._Z23uncoalesced_access_demoPii:
	.zero		908


//--------------------- .nv.constant0._Z21memory_hierarchy_demoPiS_i --------------------------
	.section	.nv.constant0._Z21memory_hierarchy_demoPiS_i,"a",@progbits
	.sectionflags	@""
	.align	4
.nv.constant0._Z21memory_hierarchy_demoPiS_i:
	.zero		916


//--------------------- SYMBOLS --------------------------

	.type		.nv.reservedSmem.offset0,@object
	.size		.nv.reservedSmem.offset0,0x4
	.type		.nv.reservedSmem.cap,@object
	.size		.nv.reservedSmem.cap,0x4
